//
// Generated by NVIDIA NVVM Compiler
//
// Compiler Build ID: CL-36424714
// Cuda compilation tools, release 13.0, V13.0.88
// Based on NVVM 20.0.0
//

.version 9.0
.target sm_100
.address_size 64

	// .globl	_Z15matrixAddSharedPiS_S_
.extern .shared .align 16 .b8 shared_memory[];

.visible .entry _Z15matrixAddSharedPiS_S_(
	.param .u64 .ptr .align 1 _Z15matrixAddSharedPiS_S__param_0,
	.param .u64 .ptr .align 1 _Z15matrixAddSharedPiS_S__param_1,
	.param .u64 .ptr .align 1 _Z15matrixAddSharedPiS_S__param_2
)
{
	.reg .pred 	%p<4>;
	.reg .b32 	%r<19>;
	.reg .b64 	%rd<12>;

	ld.param.u64 	%rd3, [_Z15matrixAddSharedPiS_S__param_0];
	ld.param.u64 	%rd1, [_Z15matrixAddSharedPiS_S__param_1];
	ld.param.u64 	%rd2, [_Z15matrixAddSharedPiS_S__param_2];
	cvta.to.global.u64 	%rd4, %rd3;
	mov.u32 	%r3, %ctaid.y;
	mov.u32 	%r4, %ntid.y;
	mov.u32 	%r5, %tid.y;
	mad.lo.s32 	%r6, %r3, %r4, %r5;
	mov.u32 	%r7, %ctaid.x;
	mov.u32 	%r8, %ntid.x;
	mov.u32 	%r9, %tid.x;
	mad.lo.s32 	%r10, %r7, %r8, %r9;
	shl.b32 	%r11, %r6, 10;
	add.s32 	%r1, %r11, %r10;
	mul.wide.s32 	%rd5, %r1, 4;
	add.s64 	%rd6, %rd4, %rd5;
	ld.global.u32 	%r12, [%rd6];
	mad.lo.s32 	%r13, %r5, %r8, %r9;
	shl.b32 	%r14, %r13, 2;
	mov.u32 	%r15, shared_memory;
	add.s32 	%r2, %r15, %r14;
	st.shared.u32 	[%r2], %r12;
	bar.sync 	0;
	setp.gt.u32 	%p1, %r6, 1023;
	setp.gt.s32 	%p2, %r10, 1023;
	or.pred  	%p3, %p1, %p2;
	@%p3 bra 	$L__BB0_2;
	cvta.to.global.u64 	%rd7, %rd1;
	cvta.to.global.u64 	%rd8, %rd2;
	ld.shared.u32 	%r16, [%r2];
	add.s64 	%rd10, %rd7, %rd5;
	ld.global.u32 	%r17, [%rd10];
	add.s32 	%r18, %r17, %r16;
	add.s64 	%rd11, %rd8, %rd5;
	st.global.u32 	[%rd11], %r18;
$L__BB0_2:
	ret;

}


// ===== COMPILED SASS (sm_100) =====

	.target	sm_100

	.elftype	@"ET_EXEC"


//--------------------- .note.nv.tkinfo           --------------------------
	.section	.note.nv.tkinfo,"",@"SHT_NOTE"
	.sectionflags	@"SHF_NOTE_NV_TKINFO"
	.tkinfo
        /*0018*/ 	.word	0x00000002
        /*0030*/ 	.string	""
        /*0030*/ 	.string	"ptxas"
        /*0030*/ 	.string	"Cuda compilation tools, release 13.0, V13.0.88"
        /*0030*/ 	.string	"Build cuda_13.0.r13.0/compiler.36424714_0"
        /*0030*/ 	.string	"-arch sm_100 -m 64 "



//--------------------- .note.nv.cuinfo           --------------------------
	.section	.note.nv.cuinfo,"",@"SHT_NOTE"
	.sectionflags	@"SHF_NOTE_NV_CUINFO"
        /*0018*/ 	.short	0x0002
        /*001a*/ 	.short	0x0064
        /*001c*/ 	.short	0x0082
	.zero		2


//--------------------- .nv.info                  --------------------------
	.section	.nv.info,"",@"SHT_CUDA_INFO"
	.align	4


	//----- nvinfo : EIATTR_REGCOUNT
	.align		4
        /*0000*/ 	.byte	0x04, 0x2f
        /*0002*/ 	.short	(.L_1 - .L_0)
	.align		4
.L_0:
        /*0004*/ 	.word	index@(_Z15matrixAddSharedPiS_S_)
        /*0008*/ 	.word	0x0000000e


	//----- nvinfo : EIATTR_FRAME_SIZE
	.align		4
.L_1:
        /*000c*/ 	.byte	0x04, 0x11
        /*000e*/ 	.short	(.L_3 - .L_2)
	.align		4
.L_2:
        /*0010*/ 	.word	index@(_Z15matrixAddSharedPiS_S_)
        /*0014*/ 	.word	0x00000000


	//----- nvinfo : EIATTR_MIN_STACK_SIZE
	.align		4
.L_3:
        /*0018*/ 	.byte	0x04, 0x12
        /*001a*/ 	.short	(.L_5 - .L_4)
	.align		4
.L_4:
        /*001c*/ 	.word	index@(_Z15matrixAddSharedPiS_S_)
        /*0020*/ 	.word	0x00000000
.L_5:


//--------------------- .nv.compat                --------------------------
	.section	.nv.compat,"",@"SHT_CUDA_COMPAT_INFO"
	.align	4
        /*0000*/ 	.byte	0x02, 0x09, 0x00, 0x00, 0x02, 0x02, 0x01, 0x00, 0x02, 0x05, 0x05, 0x00, 0x03, 0x07, 0x01, 0x01
        /*0010*/ 	.byte	0x02, 0x03, 0x00, 0x00, 0x02, 0x06, 0x01, 0x00, 0x04, 0x0b, 0x08, 0x00, 0x09, 0x00, 0x00, 0x00
        /*0020*/ 	.byte	0x00, 0x00, 0x00, 0x00


//--------------------- .nv.info._Z15matrixAddSharedPiS_S_ --------------------------
	.section	.nv.info._Z15matrixAddSharedPiS_S_,"",@"SHT_CUDA_INFO"
	.sectionflags	@""
	.align	4


	//----- nvinfo : EIATTR_CUDA_API_VERSION
	.align		4
        /*0000*/ 	.byte	0x04, 0x37
        /*0002*/ 	.short	(.L_7 - .L_6)
.L_6:
        /*0004*/ 	.word	0x00000082


	//----- nvinfo : EIATTR_KPARAM_INFO
	.align		4
.L_7:
        /*0008*/ 	.byte	0x04, 0x17
        /*000a*/ 	.short	(.L_9 - .L_8)
.L_8:
        /*000c*/ 	.word	0x00000000
        /*0010*/ 	.short	0x0002
        /*0012*/ 	.short	0x0010
        /*0014*/ 	.byte	0x00, 0xf5, 0x21, 0x00


	//----- nvinfo : EIATTR_KPARAM_INFO
	.align		4
.L_9:
        /*0018*/ 	.byte	0x04, 0x17
        /*001a*/ 	.short	(.L_11 - .L_10)
.L_10:
        /*001c*/ 	.word	0x00000000
        /*0020*/ 	.short	0x0001
        /*0022*/ 	.short	0x0008
        /*0024*/ 	.byte	0x00, 0xf5, 0x21, 0x00


	//----- nvinfo : EIATTR_KPARAM_INFO
	.align		4
.L_11:
        /*0028*/ 	.byte	0x04, 0x17
        /*002a*/ 	.short	(.L_13 - .L_12)
.L_12:
        /*002c*/ 	.word	0x00000000
        /*0030*/ 	.short	0x0000
        /*0032*/ 	.short	0x0000
        /*0034*/ 	.byte	0x00, 0xf5, 0x21, 0x00


	//----- nvinfo : EIATTR_SPARSE_MMA_MASK
	.align		4
.L_13:
        /*0038*/ 	.byte	0x03, 0x50
        /*003a*/ 	.short	0x0000


	//----- nvinfo : EIATTR_MAXREG_COUNT
	.align		4
        /*003c*/ 	.byte	0x03, 0x1b
        /*003e*/ 	.short	0x00ff


	//----- nvinfo : EIATTR_NUM_BARRIERS
	.align		4
        /*0040*/ 	.byte	0x02, 0x4c
        /*0042*/ 	.byte	0x01
	.zero		1


	//----- nvinfo : EIATTR_MERCURY_ISA_VERSION
	.align		4
        /*0044*/ 	.byte	0x03, 0x5f
        /*0046*/ 	.short	0x0101


	//----- nvinfo : EIATTR_VRC_CTA_INIT_COUNT
	.align		4
        /*0048*/ 	.byte	0x02, 0x4a
	.zero		1
	.zero		1


	//----- nvinfo : EIATTR_EXIT_INSTR_OFFSETS
	.align		4
        /*004c*/ 	.byte	0x04, 0x1c
        /*004e*/ 	.short	(.L_15 - .L_14)


	//   ....[0]....
.L_14:
        /*0050*/ 	.word	0x00000170


	//   ....[1]....
        /*0054*/ 	.word	0x00000200


	//----- nvinfo : EIATTR_CBANK_PARAM_SIZE
	.align		4
.L_15:
        /*0058*/ 	.byte	0x03, 0x19
        /*005a*/ 	.short	0x0018


	//----- nvinfo : EIATTR_PARAM_CBANK
	.align		4
        /*005c*/ 	.byte	0x04, 0x0a
        /*005e*/ 	.short	(.L_17 - .L_16)
	.align		4
.L_16:
        /*0060*/ 	.word	index@(.nv.constant0._Z15matrixAddSharedPiS_S_)
        /*0064*/ 	.short	0x0380
        /*0066*/ 	.short	0x0018


	//----- nvinfo : EIATTR_SW_WAR
	.align		4
.L_17:
        /*0068*/ 	.byte	0x04, 0x36
        /*006a*/ 	.short	(.L_19 - .L_18)
.L_18:
        /*006c*/ 	.word	0x00000008
.L_19:


//--------------------- .nv.callgraph             --------------------------
	.section	.nv.callgraph,"",@"SHT_CUDA_CALLGRAPH"
	.align	4
	.sectionentsize	8
	.align		4
        /*0000*/ 	.word	0x00000000
	.align		4
        /*0004*/ 	.word	0xffffffff
	.align		4
        /*0008*/ 	.word	0x00000000
	.align		4
        /*000c*/ 	.word	0xfffffffe
	.align		4
        /*0010*/ 	.word	0x00000000
	.align		4
        /*0014*/ 	.word	0xfffffffd
	.align		4
        /*0018*/ 	.word	0x00000000
	.align		4
        /*001c*/ 	.word	0xfffffffc


//--------------------- .text._Z15matrixAddSharedPiS_S_ --------------------------
	.section	.text._Z15matrixAddSharedPiS_S_,"ax",@progbits
	.align	128
        .global         _Z15matrixAddSharedPiS_S_
        .type           _Z15matrixAddSharedPiS_S_,@function
        .size           _Z15matrixAddSharedPiS_S_,(.L_x_1 - _Z15matrixAddSharedPiS_S_)
        .other          _Z15matrixAddSharedPiS_S_,@"STO_CUDA_ENTRY STV_DEFAULT"
_Z15matrixAddSharedPiS_S_:
.text._Z15matrixAddSharedPiS_S_:
[----:B------:R-:W-:Y:S01]  /*0000*/  LDC R1, c[0x0][0x37c] ;  /* 0x0000df00ff017b82 */ /* 0x000fe20000000800 */
[----:B------:R-:W0:Y:S07]  /*0010*/  S2R R9, SR_TID.Y ;  /* 0x0000000000097919 */ /* 0x000e2e0000002200 */
[----:B------:R-:W0:Y:S01]  /*0020*/  LDC R0, c[0x0][0x364] ;  /* 0x0000d900ff007b82 */ /* 0x000e220000000800 */
[----:B------:R-:W1:Y:S01]  /*0030*/  LDCU.64 UR6, c[0x0][0x358] ;  /* 0x00006b00ff0677ac */ /* 0x000e620008000a00 */
[----:B------:R-:W2:Y:S06]  /*0040*/  S2R R11, SR_TID.X ;  /* 0x00000000000b7919 */ /* 0x000eac0000002100 */
[----:B------:R-:W0:Y:S08]  /*0050*/  S2UR UR4, SR_CTAID.Y ;  /* 0x00000000000479c3 */ /* 0x000e300000002600 */
[----:B------:R-:W2:Y:S08]  /*0060*/  S2UR UR5, SR_CTAID.X ;  /* 0x00000000000579c3 */ /* 0x000eb00000002500 */
[----:B------:R-:W2:Y:S08]  /*0070*/  LDC R4, c[0x0][0x360] ;  /* 0x0000d800ff047b82 */ /* 0x000eb00000000800 */
[----:B------:R-:W3:Y:S01]  /*0080*/  LDC.64 R2, c[0x0][0x380] ;  /* 0x0000e000ff027b82 */ /* 0x000ee20000000a00 */
[----:B0-----:R-:W-:-:S02]  /*0090*/  IMAD R0, R0, UR4, R9 ;  /* 0x0000000400007c24 */ /* 0x001fc4000f8e0209 */
[----:B--2---:R-:W-:-:S05]  /*00a0*/  IMAD R5, R4, UR5, R11 ;  /* 0x0000000504057c24 */ /* 0x004fca000f8e020b */
[----:B------:R-:W-:-:S05]  /*00b0*/  LEA R7, R0, R5, 0xa ;  /* 0x0000000500077211 */ /* 0x000fca00078e50ff */
[----:B---3--:R-:W-:-:S06]  /*00c0*/  IMAD.WIDE R2, R7, 0x4, R2 ;  /* 0x0000000407027825 */ /* 0x008fcc00078e0202 */
[----:B-1----:R-:W2:Y:S01]  /*00d0*/  LDG.E R2, desc[UR6][R2.64] ;  /* 0x0000000602027981 */ /* 0x002ea2000c1e1900 */
[----:B------:R-:W0:Y:S01]  /*00e0*/  S2UR UR5, SR_CgaCtaId ;  /* 0x00000000000579c3 */ /* 0x000e220000008800 */
[----:B------:R-:W-:Y:S01]  /*00f0*/  UMOV UR4, 0x400 ;  /* 0x0000040000047882 */ /* 0x000fe20000000000 */
[----:B------:R-:W-:Y:S01]  /*0100*/  IMAD R4, R9, R4, R11 ;  /* 0x0000000409047224 */ /* 0x000fe200078e020b */
[----:B------:R-:W-:-:S04]  /*0110*/  ISETP.GT.AND P0, PT, R5, 0x3ff, PT ;  /* 0x000003ff0500780c */ /* 0x000fc80003f04270 */
[----:B------:R-:W-:Y:S01]  /*0120*/  ISETP.GT.U32.OR P0, PT, R0, 0x3ff, P0 ;  /* 0x000003ff0000780c */ /* 0x000fe20000704470 */
[----:B0-----:R-:W-:-:S06]  /*0130*/  ULEA UR4, UR5, UR4, 0x18 ;  /* 0x0000000405047291 */ /* 0x001fcc000f8ec0ff */
[----:B------:R-:W-:-:S05]  /*0140*/  LEA R9, R4, UR4, 0x2 ;  /* 0x0000000404097c11 */ /* 0x000fca000f8e10ff */
[----:B--2---:R0:W-:Y:S01]  /*0150*/  STS [R9], R2 ;  /* 0x0000000209007388 */ /* 0x0041e20000000800 */
[----:B------:R-:W-:Y:S06]  /*0160*/  BAR.SYNC.DEFER_BLOCKING 0x0 ;  /* 0x0000000000007b1d */ /* 0x000fec0000010000 */
[----:B------:R-:W-:Y:S05]  /*0170*/  @P0 EXIT ;  /* 0x000000000000094d */ /* 0x000fea0003800000 */
[----:B0-----:R-:W0:Y:S01]  /*0180*/  LDC.64 R2, c[0x0][0x388] ;  /* 0x0000e200ff027b82 */ /* 0x001e220000000a00 */
[----:B------:R-:W1:Y:S07]  /*0190*/  LDS R9, [R9] ;  /* 0x0000000009097984 */ /* 0x000e6e0000000800 */
[----:B------:R-:W2:Y:S01]  /*01a0*/  LDC.64 R4, c[0x0][0x390] ;  /* 0x0000e400ff047b82 */ /* 0x000ea20000000a00 */
[----:B0-----:R-:W-:-:S06]  /*01b0*/  IMAD.WIDE R2, R7, 0x4, R2 ;  /* 0x0000000407027825 */ /* 0x001fcc00078e0202 */
[----:B------:R-:W1:Y:S01]  /*01c0*/  LDG.E R2, desc[UR6][R2.64] ;  /* 0x0000000602027981 */ /* 0x000e62000c1e1900 */
[----:B--2---:R-:W-:Y:S01]  /*01d0*/  IMAD.WIDE R4, R7, 0x4, R4 ;  /* 0x0000000407047825 */ /* 0x004fe200078e0204 */
[----:B-1----:R-:W-:-:S05]  /*01e0*/  IADD3 R7, PT, PT, R9, R2, RZ ;  /* 0x0000000209077210 */ /* 0x002fca0007ffe0ff */
[----:B------:R-:W-:Y:S01]  /*01f0*/  STG.E desc[UR6][R4.64], R7 ;  /* 0x0000000704007986 */ /* 0x000fe2000c101906 */
[----:B------:R-:W-:Y:S05]  /*0200*/  EXIT ;  /* 0x000000000000794d */ /* 0x000fea0003800000 */
.L_x_0:
[----:B------:R-:W-:-:S00]  /*0210*/  BRA `(.L_x_0) ;  /* 0xfffffffc00fc7947 */ /* 0x000fc0000383ffff */
[----:B------:R-:W-:-:S00]  /*0220*/  NOP ;  /* 0x0000000000007918 */ /* 0x000fc00000000000 */
        /* <DEDUP_REMOVED lines=13> */
.L_x_1:


//--------------------- .nv.shared._Z15matrixAddSharedPiS_S_ --------------------------
	.section	.nv.shared._Z15matrixAddSharedPiS_S_,"aw",@nobits
	.sectionflags	@""
	.align	16
	.zero		1024


//--------------------- .nv.shared.reserved.0     --------------------------
	.section	.nv.shared.reserved.0,"aw",@nobits
	.weak		__nv_reservedSMEM_offset_0_alias
	.size		__nv_reservedSMEM_offset_0_alias, 0, 64
	.other		__nv_reservedSMEM_offset_0_alias,@"STO_CUDA_RESERVED_SHARED STV_DEFAULT"
__nv_reservedSMEM_offset_0_alias:
	.zero		0
	.zero		64


//--------------------- .nv.constant0._Z15matrixAddSharedPiS_S_ --------------------------
	.section	.nv.constant0._Z15matrixAddSharedPiS_S_,"a",@progbits
	.sectionflags	@""
	.align	4
.nv.constant0._Z15matrixAddSharedPiS_S_:
	.zero		920


//--------------------- SYMBOLS --------------------------

	.type		.nv.reservedSmem.offset0,@object
	.size		.nv.reservedSmem.offset0,0x4
	.type		.nv.reservedSmem.cap,@object
	.size		.nv.reservedSmem.cap,0x4
